	.headerflags	@"EF_CUDA_TEXMODE_UNIFIED EF_CUDA_64BIT_ADDRESS EF_CUDA_ACCELERATORS EF_CUDA_SM90 EF_CUDA_VIRTUAL_SM(EF_CUDA_SM90)"
	.elftype	@"ET_EXEC"


//--------------------- .nv.info                  --------------------------
	.section	.nv.info,"",@"SHT_CUDA_INFO"
	.align	4


	//----- nvinfo : EIATTR_REGCOUNT
	.align		4
        /*0000*/ 	.byte	0x04, 0x2f
        /*0002*/ 	.short	(.L_1 - .L_0)
	.align		4
.L_0:
        /*0004*/ 	.word	index@(triton_poi_fused_convolution_24)
        /*0008*/ 	.word	0x0000001f


	//----- nvinfo : EIATTR_MIN_STACK_SIZE
	.align		4
.L_1:
        /*000c*/ 	.byte	0x04, 0x12
        /*000e*/ 	.short	(.L_3 - .L_2)
	.align		4
.L_2:
        /*0010*/ 	.word	index@(triton_poi_fused_convolution_24)
        /*0014*/ 	.word	0x00000000


	//----- nvinfo : EIATTR_FRAME_SIZE
	.align		4
.L_3:
        /*0018*/ 	.byte	0x04, 0x11
        /*001a*/ 	.short	(.L_5 - .L_4)
	.align		4
.L_4:
        /*001c*/ 	.word	index@(triton_poi_fused_convolution_24)
        /*0020*/ 	.word	0x00000000


	//----- nvinfo : EIATTR_MIN_STACK_SIZE
	.align		4
.L_5:
        /*0024*/ 	.byte	0x04, 0x12
        /*0026*/ 	.short	(.L_7 - .L_6)
	.align		4
.L_6:
        /*0028*/ 	.word	index@(triton_poi_fused_convolution_24)
        /*002c*/ 	.word	0x00000000
.L_7:


//--------------------- .nv.info.triton_poi_fused_convolution_24 --------------------------
	.section	.nv.info.triton_poi_fused_convolution_24,"",@"SHT_CUDA_INFO"
	.sectionflags	@""
	.align	4


	//----- nvinfo : EIATTR_CUDA_API_VERSION
	.align		4
        /*0000*/ 	.byte	0x04, 0x37
        /*0002*/ 	.short	(.L_9 - .L_8)
.L_8:
        /*0004*/ 	.word	0x0000007c


	//----- nvinfo : EIATTR_KPARAM_INFO
	.align		4
.L_9:
        /*0008*/ 	.byte	0x04, 0x17
        /*000a*/ 	.short	(.L_11 - .L_10)
.L_10:
        /*000c*/ 	.word	0x00000000
        /*0010*/ 	.short	0x0004
        /*0012*/ 	.short	0x001c
        /*0014*/ 	.byte	0x00, 0xf0, 0x11, 0x00


	//----- nvinfo : EIATTR_KPARAM_INFO
	.align		4
.L_11:
        /*0018*/ 	.byte	0x04, 0x17
        /*001a*/ 	.short	(.L_13 - .L_12)
.L_12:
        /*001c*/ 	.word	0x00000000
        /*0020*/ 	.short	0x0003
        /*0022*/ 	.short	0x0018
        /*0024*/ 	.byte	0x00, 0xf0, 0x11, 0x00


	//----- nvinfo : EIATTR_KPARAM_INFO
	.align		4
.L_13:
        /*0028*/ 	.byte	0x04, 0x17
        /*002a*/ 	.short	(.L_15 - .L_14)
.L_14:
        /*002c*/ 	.word	0x00000000
        /*0030*/ 	.short	0x0002
        /*0032*/ 	.short	0x0010
        /*0034*/ 	.byte	0x00, 0xf4, 0x21, 0x00


	//----- nvinfo : EIATTR_KPARAM_INFO
	.align		4
.L_15:
        /*0038*/ 	.byte	0x04, 0x17
        /*003a*/ 	.short	(.L_17 - .L_16)
.L_16:
        /*003c*/ 	.word	0x00000000
        /*0040*/ 	.short	0x0001
        /*0042*/ 	.short	0x0008
        /*0044*/ 	.byte	0x00, 0xf4, 0x21, 0x00


	//----- nvinfo : EIATTR_KPARAM_INFO
	.align		4
.L_17:
        /*0048*/ 	.byte	0x04, 0x17
        /*004a*/ 	.short	(.L_19 - .L_18)
.L_18:
        /*004c*/ 	.word	0x00000000
        /*0050*/ 	.short	0x0000
        /*0052*/ 	.short	0x0000
        /*0054*/ 	.byte	0x00, 0xf4, 0x21, 0x00


	//----- nvinfo : EIATTR_SPARSE_MMA_MASK
	.align		4
.L_19:
        /*0058*/ 	.byte	0x03, 0x50
        /*005a*/ 	.short	0x0000


	//----- nvinfo : EIATTR_MAXREG_COUNT
	.align		4
        /*005c*/ 	.byte	0x03, 0x1b
        /*005e*/ 	.short	0x00ff


	//----- nvinfo : EIATTR_EXIT_INSTR_OFFSETS
	.align		4
        /*0060*/ 	.byte	0x04, 0x1c
        /*0062*/ 	.short	(.L_21 - .L_20)


	//   ....[0]....
.L_20:
        /*0064*/ 	.word	0x00000530


	//   ....[1]....
        /*0068*/ 	.word	0x00000550


	//----- nvinfo : EIATTR_REQNTID
	.align		4
.L_21:
        /*006c*/ 	.byte	0x04, 0x10
        /*006e*/ 	.short	(.L_23 - .L_22)
.L_22:
        /*0070*/ 	.word	0x00000080
        /*0074*/ 	.word	0x00000001
        /*0078*/ 	.word	0x00000001


	//----- nvinfo : EIATTR_CBANK_PARAM_SIZE
	.align		4
.L_23:
        /*007c*/ 	.byte	0x03, 0x19
        /*007e*/ 	.short	0x0020


	//----- nvinfo : EIATTR_PARAM_CBANK
	.align		4
        /*0080*/ 	.byte	0x04, 0x0a
        /*0082*/ 	.short	(.L_25 - .L_24)
	.align		4
.L_24:
        /*0084*/ 	.word	index@(.nv.constant0.triton_poi_fused_convolution_24)
        /*0088*/ 	.short	0x0210
        /*008a*/ 	.short	0x0020


	//----- nvinfo : EIATTR_SW_WAR
	.align		4
.L_25:
        /*008c*/ 	.byte	0x04, 0x36
        /*008e*/ 	.short	(.L_27 - .L_26)
.L_26:
        /*0090*/ 	.word	0x00000008
.L_27:


//--------------------- .nv.callgraph             --------------------------
	.section	.nv.callgraph,"",@"SHT_CUDA_CALLGRAPH"
	.align	4
	.sectionentsize	8
	.align		4
        /*0000*/ 	.word	0x00000000
	.align		4
        /*0004*/ 	.word	0xffffffff
	.align		4
        /*0008*/ 	.word	0x00000000
	.align		4
        /*000c*/ 	.word	0xfffffffe
	.align		4
        /*0010*/ 	.word	0x00000000
	.align		4
        /*0014*/ 	.word	0xfffffffd
	.align		4
        /*0018*/ 	.word	0x00000000
	.align		4
        /*001c*/ 	.word	0xfffffffc


//--------------------- .text.triton_poi_fused_convolution_24 --------------------------
	.section	.text.triton_poi_fused_convolution_24,"ax",@progbits
	.sectionflags	@"SHF_BARRIERS=1"
	.align	128
        .global         triton_poi_fused_convolution_24
        .type           triton_poi_fused_convolution_24,@function
        .size           triton_poi_fused_convolution_24,(.L_x_1 - triton_poi_fused_convolution_24)
        .other          triton_poi_fused_convolution_24,@"STO_CUDA_ENTRY STV_DEFAULT"
triton_poi_fused_convolution_24:
.text.triton_poi_fused_convolution_24:
[----:B------:R-:W0:Y:S01]  /*0000*/  LDC R1, c[0x0][0x28] ;  /* 0x00000a00ff017b82 */ /* 0x000e220000000800 */
[----:B------:R-:W1:Y:S07]  /*0010*/  S2R R2, SR_CTAID.Y ;  /* 0x0000000000027919 */ /* 0x000e6e0000002600 */
[----:B------:R-:W2:Y:S01]  /*0020*/  LDC.64 R16, c[0x0][0x210] ;  /* 0x00008400ff107b82 */ /* 0x000ea20000000a00 */
[----:B------:R-:W-:Y:S01]  /*0030*/  CS2R R18, SRZ ;  /* 0x0000000000127805 */ /* 0x000fe2000001ff00 */
[----:B------:R-:W-:Y:S01]  /*0040*/  ULDC.64 UR6, c[0x0][0x208] ;  /* 0x0000820000067ab9 */ /* 0x000fe20000000a00 */
[----:B------:R-:W3:Y:S01]  /*0050*/  S2R R22, SR_TID.X ;  /* 0x0000000000167919 */ /* 0x000ee20000002100 */
[----:B------:R-:W-:Y:S01]  /*0060*/  CS2R R20, SRZ ;  /* 0x0000000000147805 */ /* 0x000fe2000001ff00 */
[----:B------:R-:W4:Y:S01]  /*0070*/  S2R R0, SR_CTAID.X ;  /* 0x0000000000007919 */ /* 0x000f220000002500 */
[----:B-1----:R-:W-:-:S05]  /*0080*/  IMAD.SHL.U32 R3, R2, 0x400, RZ ;  /* 0x0000040002037824 */ /* 0x002fca00078e00ff */
[----:B---3--:R-:W-:Y:S02]  /*0090*/  LOP3.LUT R5, R3, 0x7f, R22, 0xf8, !PT ;  /* 0x0000007f03057812 */ /* 0x008fe400078ef816 */
[----:B----4-:R-:W-:-:S03]  /*00a0*/  ISETP.GE.AND P0, PT, R0, 0x40, PT ;  /* 0x000000400000780c */ /* 0x010fc60003f06270 */
[----:B------:R-:W-:-:S04]  /*00b0*/  IMAD R5, R5, 0x40, R0 ;  /* 0x0000004005057824 */ /* 0x000fc800078e0200 */
[----:B--2---:R-:W-:Y:S01]  /*00c0*/  IMAD.WIDE R8, R5, 0x4, R16 ;  /* 0x0000000405087825 */ /* 0x004fe200078e0210 */
[----:B------:R-:W-:-:S03]  /*00d0*/  IADD3 R7, R5, 0x2000, RZ ;  /* 0x0000200005077810 */ /* 0x000fc60007ffe0ff */
[C---:B------:R-:W-:Y:S02]  /*00e0*/  VIADD R11, R5.reuse, 0x4000 ;  /* 0x00004000050b7836 */ /* 0x040fe40000000000 */
[C---:B------:R-:W-:Y:S01]  /*00f0*/  VIADD R13, R5.reuse, 0x6000 ;  /* 0x00006000050d7836 */ /* 0x040fe20000000000 */
[----:B------:R-:W-:Y:S01]  /*0100*/  IADD3 R15, R5, 0x8000, RZ ;  /* 0x00008000050f7810 */ /* 0x000fe20007ffe0ff */
[C---:B------:R-:W-:Y:S01]  /*0110*/  VIADD R23, R5.reuse, 0xa000 ;  /* 0x0000a00005177836 */ /* 0x040fe20000000000 */
[----:B------:R-:W-:Y:S01]  /*0120*/  IADD3 R27, R5, 0xe000, RZ ;  /* 0x0000e000051b7810 */ /* 0x000fe20007ffe0ff */
[----:B------:R-:W-:Y:S01]  /*0130*/  VIADD R25, R5, 0xc000 ;  /* 0x0000c00005197836 */ /* 0x000fe20000000000 */
[----:B------:R1:W2:Y:S01]  /*0140*/  @!P0 LDG.E.EL R18, desc[UR6][R8.64] ;  /* 0x0000000608128981 */ /* 0x0002a2000c2e1900 */
[----:B------:R-:W-:-:S04]  /*0150*/  IMAD.WIDE R4, R7, 0x4, R16 ;  /* 0x0000000407047825 */ /* 0x000fc800078e0210 */
[--C-:B------:R-:W-:Y:S01]  /*0160*/  IMAD.WIDE R6, R11, 0x4, R16.reuse ;  /* 0x000000040b067825 */ /* 0x100fe200078e0210 */
[----:B------:R3:W4:Y:S03]  /*0170*/  @!P0 LDG.E.EL R19, desc[UR6][R4.64] ;  /* 0x0000000604138981 */ /* 0x000726000c2e1900 */
[--C-:B------:R-:W-:Y:S01]  /*0180*/  IMAD.WIDE R10, R15, 0x4, R16.reuse ;  /* 0x000000040f0a7825 */ /* 0x100fe200078e0210 */
[----:B------:R-:W5:Y:S03]  /*0190*/  @!P0 LDG.E.EL R20, desc[UR6][R6.64] ;  /* 0x0000000606148981 */ /* 0x000f66000c2e1900 */
[----:B-1----:R-:W-:-:S04]  /*01a0*/  IMAD.WIDE R8, R13, 0x4, R16 ;  /* 0x000000040d087825 */ /* 0x002fc800078e0210 */
[--C-:B------:R-:W-:Y:S01]  /*01b0*/  IMAD.WIDE R12, R23, 0x4, R16.reuse ;  /* 0x00000004170c7825 */ /* 0x100fe200078e0210 */
[----:B------:R-:W5:Y:S03]  /*01c0*/  @!P0 LDG.E.EL R21, desc[UR6][R8.64] ;  /* 0x0000000608158981 */ /* 0x000f66000c2e1900 */
[----:B------:R-:W-:Y:S01]  /*01d0*/  IMAD.WIDE R14, R25, 0x4, R16 ;  /* 0x00000004190e7825 */ /* 0x000fe200078e0210 */
[----:B------:R-:W-:-:S03]  /*01e0*/  CS2R R24, SRZ ;  /* 0x0000000000187805 */ /* 0x000fc6000001ff00 */
[----:B------:R-:W-:Y:S02]  /*01f0*/  IMAD.MOV.U32 R23, RZ, RZ, RZ ;  /* 0x000000ffff177224 */ /* 0x000fe400078e00ff */
[----:B------:R-:W-:Y:S01]  /*0200*/  IMAD.MOV.U32 R26, RZ, RZ, RZ ;  /* 0x000000ffff1a7224 */ /* 0x000fe200078e00ff */
[----:B------:R1:W5:Y:S01]  /*0210*/  @!P0 LDG.E.EL R24, desc[UR6][R12.64] ;  /* 0x000000060c188981 */ /* 0x000362000c2e1900 */
[----:B------:R-:W-:-:S03]  /*0220*/  IMAD.WIDE R16, R27, 0x4, R16 ;  /* 0x000000041b107825 */ /* 0x000fc600078e0210 */
[----:B------:R-:W5:Y:S04]  /*0230*/  @!P0 LDG.E.EL R23, desc[UR6][R10.64] ;  /* 0x000000060a178981 */ /* 0x000f68000c2e1900 */
[----:B------:R-:W5:Y:S01]  /*0240*/  @!P0 LDG.E.EL R25, desc[UR6][R14.64] ;  /* 0x000000060e198981 */ /* 0x000f62000c2e1900 */
[----:B------:R-:W1:Y:S03]  /*0250*/  S2UR UR5, SR_CgaCtaId ;  /* 0x00000000000579c3 */ /* 0x000e660000008800 */
[----:B------:R1:W5:Y:S01]  /*0260*/  @!P0 LDG.E.EL R26, desc[UR6][R16.64] ;  /* 0x00000006101a8981 */ /* 0x000362000c2e1900 */
[----:B------:R-:W-:Y:S01]  /*0270*/  UMOV UR4, 0x400 ;  /* 0x0000040000047882 */ /* 0x000fe20000000000 */
[----:B---3--:R-:W-:-:S03]  /*0280*/  LOP3.LUT R4, R22, 0x7f, RZ, 0xc0, !PT ;  /* 0x0000007f16047812 */ /* 0x008fc600078ec0ff */
[----:B-1----:R-:W1:Y:S01]  /*0290*/  LDC.64 R12, c[0x0][0x218] ;  /* 0x00008600ff0c7b82 */ /* 0x002e620000000a00 */
[----:B0-----:R-:W-:-:S06]  /*02a0*/  UPRMT UR4, UR5, 0x654, UR4 ;  /* 0x0000065405047896 */ /* 0x001fcc0008000004 */
[----:B------:R-:W-:Y:S02]  /*02b0*/  LEA R27, R4, UR4, 0x2 ;  /* 0x00000004041b7c11 */ /* 0x000fe4000f8e10ff */
[----:B------:R-:W-:-:S04]  /*02c0*/  SHF.L.U32 R22, R22, 0x2, RZ ;  /* 0x0000000216167819 */ /* 0x000fc800000006ff */
[----:B------:R-:W-:-:S04]  /*02d0*/  LOP3.LUT R22, R22, 0x1fc, RZ, 0xc0, !PT ;  /* 0x000001fc16167812 */ /* 0x000fc800078ec0ff */
[----:B------:R-:W-:Y:S02]  /*02e0*/  LEA R28, R22, UR4, 0x2 ;  /* 0x00000004161c7c11 */ /* 0x000fe4000f8e10ff */
[----:B------:R-:W-:-:S04]  /*02f0*/  LOP3.LUT R22, R3, R22, RZ, 0xfc, !PT ;  /* 0x0000001603167212 */ /* 0x000fc800078efcff */
[----:B------:R-:W-:Y:S02]  /*0300*/  SHF.R.S32.HI R3, RZ, 0x1f, R22 ;  /* 0x0000001fff037819 */ /* 0x000fe40000011416 */
[----:B------:R-:W-:Y:S02]  /*0310*/  SHF.R.S32.HI R17, RZ, 0x15, R2 ;  /* 0x00000015ff117819 */ /* 0x000fe40000011402 */
[-C--:B------:R-:W-:Y:S02]  /*0320*/  LEA.HI R14, R3, R22.reuse, RZ, 0x9 ;  /* 0x00000016030e7211 */ /* 0x080fe400078f48ff */
[----:B------:R-:W0:Y:S01]  /*0330*/  LDC.64 R2, c[0x0][0x220] ;  /* 0x00008800ff027b82 */ /* 0x000e220000000a00 */
[----:B------:R-:W-:Y:S02]  /*0340*/  SGXT R17, R17, 0x1 ;  /* 0x000000011111781a */ /* 0x000fe40000000200 */
[C---:B------:R-:W-:Y:S02]  /*0350*/  LOP3.LUT R15, R14.reuse, 0xfffffe00, RZ, 0xc0, !PT ;  /* 0xfffffe000e0f7812 */ /* 0x040fe400078ec0ff */
[----:B------:R-:W-:Y:S01]  /*0360*/  LEA.HI R17, R17, R22, RZ, 0x9 ;  /* 0x0000001611117211 */ /* 0x000fe200078f48ff */
[----:B------:R-:W-:-:S02]  /*0370*/  IMAD.SHL.U32 R14, R14, 0x40, RZ ;  /* 0x000000400e0e7824 */ /* 0x000fc400078e00ff */
[----:B------:R-:W-:Y:S01]  /*0380*/  IMAD.IADD R15, R22, 0x1, -R15 ;  /* 0x00000001160f7824 */ /* 0x000fe200078e0a0f */
[----:B------:R-:W-:Y:S02]  /*0390*/  LEA R17, R17, 0x8000, 0x6 ;  /* 0x0000800011117811 */ /* 0x000fe400078e30ff */
[----:B------:R-:W-:Y:S02]  /*03a0*/  LOP3.LUT R14, R14, 0xffff8000, RZ, 0xc0, !PT ;  /* 0xffff80000e0e7812 */ /* 0x000fe400078ec0ff */
[----:B------:R-:W-:Y:S02]  /*03b0*/  LEA R15, R0, R15, 0x9 ;  /* 0x0000000f000f7211 */ /* 0x000fe400078e48ff */
[----:B------:R-:W-:-:S03]  /*03c0*/  LOP3.LUT R0, R17, 0xffff8000, RZ, 0xc0, !PT ;  /* 0xffff800011007812 */ /* 0x000fc600078ec0ff */
[----:B------:R-:W-:Y:S01]  /*03d0*/  IMAD.IADD R17, R15, 0x1, R14 ;  /* 0x000000010f117824 */ /* 0x000fe200078e020e */
[----:B--2---:R-:W-:Y:S04]  /*03e0*/  STS [R27], R18 ;  /* 0x000000121b007388 */ /* 0x004fe80000000800 */
[----:B----4-:R2:W-:Y:S04]  /*03f0*/  STS [R27+0x200], R19 ;  /* 0x000200131b007388 */ /* 0x0105e80000000800 */
[----:B-----5:R-:W-:Y:S04]  /*0400*/  STS [R27+0x400], R20 ;  /* 0x000400141b007388 */ /* 0x020fe80000000800 */
[----:B------:R-:W-:Y:S01]  /*0410*/  STS [R27+0x600], R21 ;  /* 0x000600151b007388 */ /* 0x000fe20000000800 */
[----:B------:R-:W-:Y:S06]  /*0420*/  BAR.SYNC.DEFER_BLOCKING 0x0 ;  /* 0x0000000000007b1d */ /* 0x000fec0000010000 */
[----:B------:R-:W3:Y:S02]  /*0430*/  LDS.128 R8, [R28] ;  /* 0x000000001c087984 */ /* 0x000ee40000000c00 */
[----:B------:R-:W-:Y:S06]  /*0440*/  BAR.SYNC.DEFER_BLOCKING 0x0 ;  /* 0x0000000000007b1d */ /* 0x000fec0000010000 */
[----:B------:R-:W-:Y:S04]  /*0450*/  STS [R27], R23 ;  /* 0x000000171b007388 */ /* 0x000fe80000000800 */
[----:B------:R-:W-:Y:S04]  /*0460*/  STS [R27+0x200], R24 ;  /* 0x000200181b007388 */ /* 0x000fe80000000800 */
[----:B------:R-:W-:Y:S04]  /*0470*/  STS [R27+0x400], R25 ;  /* 0x000400191b007388 */ /* 0x000fe80000000800 */
[----:B------:R-:W-:Y:S01]  /*0480*/  STS [R27+0x600], R26 ;  /* 0x0006001a1b007388 */ /* 0x000fe20000000800 */
[----:B------:R-:W-:Y:S06]  /*0490*/  BAR.SYNC.DEFER_BLOCKING 0x0 ;  /* 0x0000000000007b1d */ /* 0x000fec0000010000 */
[----:B------:R-:W4:Y:S01]  /*04a0*/  LDS.128 R4, [R28] ;  /* 0x000000001c047984 */ /* 0x000f220000000c00 */
[----:B--2---:R-:W-:Y:S01]  /*04b0*/  IADD3 R19, R15, R0, RZ ;  /* 0x000000000f137210 */ /* 0x004fe20007ffe0ff */
[----:B-1----:R-:W-:-:S04]  /*04c0*/  IMAD.WIDE R14, R17, 0x4, R12 ;  /* 0x00000004110e7825 */ /* 0x002fc800078e020c */
[----:B------:R-:W-:Y:S01]  /*04d0*/  IMAD.WIDE R12, R19, 0x4, R12 ;  /* 0x00000004130c7825 */ /* 0x000fe200078e020c */
[----:B---3--:R1:W-:Y:S03]  /*04e0*/  @!P0 STG.E.128 desc[UR6][R14.64], R8 ;  /* 0x000000080e008986 */ /* 0x0083e6000c101d06 */
[----:B0-----:R-:W-:-:S04]  /*04f0*/  IMAD.WIDE R16, R17, 0x4, R2 ;  /* 0x0000000411107825 */ /* 0x001fc800078e0202 */
[----:B------:R-:W-:Y:S01]  /*0500*/  IMAD.WIDE R2, R19, 0x4, R2 ;  /* 0x0000000413027825 */ /* 0x000fe200078e0202 */
[----:B----4-:R1:W-:Y:S04]  /*0510*/  @!P0 STG.E.128 desc[UR6][R12.64], R4 ;  /* 0x000000040c008986 */ /* 0x0103e8000c101d06 */
[----:B------:R1:W-:Y:S01]  /*0520*/  @!P0 STG.E.128 desc[UR6][R16.64], R8 ;  /* 0x0000000810008986 */ /* 0x0003e2000c101d06 */
[----:B------:R-:W-:Y:S05]  /*0530*/  @P0 EXIT ;  /* 0x000000000000094d */ /* 0x000fea0003800000 */
[----:B------:R-:W-:Y:S01]  /*0540*/  STG.E.128 desc[UR6][R2.64], R4 ;  /* 0x0000000402007986 */ /* 0x000fe2000c101d06 */
[----:B------:R-:W-:Y:S05]  /*0550*/  EXIT ;  /* 0x000000000000794d */ /* 0x000fea0003800000 */
.L_x_0:
[----:B------:R-:W-:-:S00]  /*0560*/  BRA `(.L_x_0) ;  /* 0xfffffffc00fc7947 */ /* 0x000fc0000383ffff */
[----:B------:R-:W-:-:S00]  /*0570*/  NOP ;  /* 0x0000000000007918 */ /* 0x000fc00000000000 */
        /* <DEDUP_REMOVED lines=8> */
.L_x_1:


//--------------------- .nv.shared.triton_poi_fused_convolution_24 --------------------------
	.section	.nv.shared.triton_poi_fused_convolution_24,"aw",@nobits
	.sectionflags	@""
	.align	16
	.zero		1024


//--------------------- .nv.constant0.triton_poi_fused_convolution_24 --------------------------
	.section	.nv.constant0.triton_poi_fused_convolution_24,"a",@progbits
	.sectionflags	@""
	.align	4
.nv.constant0.triton_poi_fused_convolution_24:
	.zero		560
